//
// Generated by NVIDIA NVVM Compiler
//
// Compiler Build ID: CL-36424714
// Cuda compilation tools, release 13.0, V13.0.88
// Based on NVVM 20.0.0
//

.version 9.0
.target sm_100
.address_size 64

	// .globl	_Z9matrixMulPfS_S_ii

.visible .entry _Z9matrixMulPfS_S_ii(
	.param .u64 .ptr .align 1 _Z9matrixMulPfS_S_ii_param_0,
	.param .u64 .ptr .align 1 _Z9matrixMulPfS_S_ii_param_1,
	.param .u64 .ptr .align 1 _Z9matrixMulPfS_S_ii_param_2,
	.param .u32 _Z9matrixMulPfS_S_ii_param_3,
	.param .u32 _Z9matrixMulPfS_S_ii_param_4
)
{
	.reg .pred 	%p<10>;
	.reg .b32 	%r<34>;
	.reg .b32 	%f<68>;
	.reg .b64 	%rd<53>;

	ld.param.u64 	%rd6, [_Z9matrixMulPfS_S_ii_param_0];
	ld.param.u64 	%rd7, [_Z9matrixMulPfS_S_ii_param_1];
	ld.param.u64 	%rd8, [_Z9matrixMulPfS_S_ii_param_2];
	ld.param.u32 	%r18, [_Z9matrixMulPfS_S_ii_param_3];
	ld.param.u32 	%r19, [_Z9matrixMulPfS_S_ii_param_4];
	cvta.to.global.u64 	%rd1, %rd8;
	cvta.to.global.u64 	%rd2, %rd7;
	mov.u32 	%r1, %tid.x;
	mov.u32 	%r2, %tid.y;
	setp.lt.s32 	%p1, %r18, 1;
	mov.f32 	%f67, 0f00000000;
	@%p1 bra 	$L__BB0_12;
	mul.lo.s32 	%r3, %r18, %r2;
	and.b32  	%r4, %r18, 7;
	setp.lt.u32 	%p2, %r18, 8;
	mov.f32 	%f67, 0f00000000;
	mov.b32 	%r32, 0;
	@%p2 bra 	$L__BB0_4;
	and.b32  	%r32, %r18, 2147483640;
	neg.s32 	%r30, %r32;
	shl.b32 	%r7, %r19, 3;
	mul.wide.u32 	%rd9, %r3, 4;
	add.s64 	%rd10, %rd9, %rd2;
	add.s64 	%rd52, %rd10, 16;
	mov.f32 	%f67, 0f00000000;
	mul.wide.s32 	%rd13, %r19, 4;
	mov.u32 	%r29, %r1;
$L__BB0_3:
	.pragma "nounroll";
	ld.global.f32 	%f17, [%rd52+-16];
	mul.wide.s32 	%rd11, %r29, 4;
	add.s64 	%rd12, %rd1, %rd11;
	ld.global.f32 	%f18, [%rd12];
	fma.rn.f32 	%f19, %f17, %f18, %f67;
	ld.global.f32 	%f20, [%rd52+-12];
	add.s64 	%rd14, %rd12, %rd13;
	ld.global.f32 	%f21, [%rd14];
	fma.rn.f32 	%f22, %f20, %f21, %f19;
	ld.global.f32 	%f23, [%rd52+-8];
	add.s64 	%rd15, %rd14, %rd13;
	ld.global.f32 	%f24, [%rd15];
	fma.rn.f32 	%f25, %f23, %f24, %f22;
	ld.global.f32 	%f26, [%rd52+-4];
	add.s64 	%rd16, %rd15, %rd13;
	ld.global.f32 	%f27, [%rd16];
	fma.rn.f32 	%f28, %f26, %f27, %f25;
	ld.global.f32 	%f29, [%rd52];
	add.s64 	%rd17, %rd16, %rd13;
	ld.global.f32 	%f30, [%rd17];
	fma.rn.f32 	%f31, %f29, %f30, %f28;
	ld.global.f32 	%f32, [%rd52+4];
	add.s64 	%rd18, %rd17, %rd13;
	ld.global.f32 	%f33, [%rd18];
	fma.rn.f32 	%f34, %f32, %f33, %f31;
	ld.global.f32 	%f35, [%rd52+8];
	add.s64 	%rd19, %rd18, %rd13;
	ld.global.f32 	%f36, [%rd19];
	fma.rn.f32 	%f37, %f35, %f36, %f34;
	ld.global.f32 	%f38, [%rd52+12];
	add.s64 	%rd20, %rd19, %rd13;
	ld.global.f32 	%f39, [%rd20];
	fma.rn.f32 	%f67, %f38, %f39, %f37;
	add.s32 	%r30, %r30, 8;
	add.s32 	%r29, %r29, %r7;
	add.s64 	%rd52, %rd52, 32;
	setp.ne.s32 	%p3, %r30, 0;
	@%p3 bra 	$L__BB0_3;
$L__BB0_4:
	setp.eq.s32 	%p4, %r4, 0;
	@%p4 bra 	$L__BB0_12;
	and.b32  	%r13, %r18, 3;
	setp.lt.u32 	%p5, %r4, 4;
	@%p5 bra 	$L__BB0_7;
	add.s32 	%r21, %r32, %r3;
	mul.wide.u32 	%rd21, %r21, 4;
	add.s64 	%rd22, %rd2, %rd21;
	ld.global.f32 	%f41, [%rd22];
	mad.lo.s32 	%r22, %r32, %r19, %r1;
	mul.wide.s32 	%rd23, %r22, 4;
	add.s64 	%rd24, %rd1, %rd23;
	ld.global.f32 	%f42, [%rd24];
	fma.rn.f32 	%f43, %f41, %f42, %f67;
	cvt.u64.u32 	%rd25, %r3;
	cvt.u64.u32 	%rd26, %r32;
	add.s64 	%rd27, %rd26, %rd25;
	shl.b64 	%rd28, %rd27, 2;
	add.s64 	%rd29, %rd2, %rd28;
	ld.global.f32 	%f44, [%rd29+4];
	mul.wide.s32 	%rd30, %r19, 4;
	add.s64 	%rd31, %rd24, %rd30;
	ld.global.f32 	%f45, [%rd31];
	fma.rn.f32 	%f46, %f44, %f45, %f43;
	ld.global.f32 	%f47, [%rd29+8];
	add.s64 	%rd32, %rd31, %rd30;
	ld.global.f32 	%f48, [%rd32];
	fma.rn.f32 	%f49, %f47, %f48, %f46;
	ld.global.f32 	%f50, [%rd29+12];
	add.s64 	%rd33, %rd32, %rd30;
	ld.global.f32 	%f51, [%rd33];
	fma.rn.f32 	%f67, %f50, %f51, %f49;
	add.s32 	%r32, %r32, 4;
$L__BB0_7:
	setp.eq.s32 	%p6, %r13, 0;
	@%p6 bra 	$L__BB0_12;
	setp.eq.s32 	%p7, %r13, 1;
	@%p7 bra 	$L__BB0_10;
	add.s32 	%r23, %r32, %r3;
	mul.wide.u32 	%rd34, %r23, 4;
	add.s64 	%rd35, %rd2, %rd34;
	ld.global.f32 	%f53, [%rd35];
	mad.lo.s32 	%r24, %r32, %r19, %r1;
	mul.wide.s32 	%rd36, %r24, 4;
	add.s64 	%rd37, %rd1, %rd36;
	ld.global.f32 	%f54, [%rd37];
	fma.rn.f32 	%f55, %f53, %f54, %f67;
	cvt.u64.u32 	%rd38, %r3;
	cvt.u64.u32 	%rd39, %r32;
	add.s64 	%rd40, %rd39, %rd38;
	shl.b64 	%rd41, %rd40, 2;
	add.s64 	%rd42, %rd2, %rd41;
	ld.global.f32 	%f56, [%rd42+4];
	mul.wide.s32 	%rd43, %r19, 4;
	add.s64 	%rd44, %rd37, %rd43;
	ld.global.f32 	%f57, [%rd44];
	fma.rn.f32 	%f67, %f56, %f57, %f55;
	add.s32 	%r32, %r32, 2;
$L__BB0_10:
	and.b32  	%r25, %r18, 1;
	setp.eq.b32 	%p8, %r25, 1;
	not.pred 	%p9, %p8;
	@%p9 bra 	$L__BB0_12;
	add.s32 	%r26, %r32, %r3;
	mul.wide.u32 	%rd45, %r26, 4;
	add.s64 	%rd46, %rd2, %rd45;
	ld.global.f32 	%f58, [%rd46];
	mad.lo.s32 	%r27, %r32, %r19, %r1;
	mul.wide.s32 	%rd47, %r27, 4;
	add.s64 	%rd48, %rd1, %rd47;
	ld.global.f32 	%f59, [%rd48];
	fma.rn.f32 	%f67, %f58, %f59, %f67;
$L__BB0_12:
	cvta.to.global.u64 	%rd49, %rd6;
	mad.lo.s32 	%r28, %r18, %r2, %r1;
	mul.wide.s32 	%rd50, %r28, 4;
	add.s64 	%rd51, %rd49, %rd50;
	st.global.f32 	[%rd51], %f67;
	ret;

}


// ===== COMPILED SASS (sm_100) =====

	.target	sm_100

	.elftype	@"ET_EXEC"


//--------------------- .note.nv.tkinfo           --------------------------
	.section	.note.nv.tkinfo,"",@"SHT_NOTE"
	.sectionflags	@"SHF_NOTE_NV_TKINFO"
	.tkinfo
        /*0018*/ 	.word	0x00000002
        /*0030*/ 	.string	""
        /*0030*/ 	.string	"ptxas"
        /*0030*/ 	.string	"Cuda compilation tools, release 13.0, V13.0.88"
        /*0030*/ 	.string	"Build cuda_13.0.r13.0/compiler.36424714_0"
        /*0030*/ 	.string	"-arch sm_100 -m 64 "



//--------------------- .note.nv.cuinfo           --------------------------
	.section	.note.nv.cuinfo,"",@"SHT_NOTE"
	.sectionflags	@"SHF_NOTE_NV_CUINFO"
        /*0018*/ 	.short	0x0002
        /*001a*/ 	.short	0x0064
        /*001c*/ 	.short	0x0082
	.zero		2


//--------------------- .nv.info                  --------------------------
	.section	.nv.info,"",@"SHT_CUDA_INFO"
	.align	4


	//----- nvinfo : EIATTR_REGCOUNT
	.align		4
        /*0000*/ 	.byte	0x04, 0x2f
        /*0002*/ 	.short	(.L_1 - .L_0)
	.align		4
.L_0:
        /*0004*/ 	.word	index@(_Z9matrixMulPfS_S_ii)
        /*0008*/ 	.word	0x00000020


	//----- nvinfo : EIATTR_FRAME_SIZE
	.align		4
.L_1:
        /*000c*/ 	.byte	0x04, 0x11
        /*000e*/ 	.short	(.L_3 - .L_2)
	.align		4
.L_2:
        /*0010*/ 	.word	index@(_Z9matrixMulPfS_S_ii)
        /*0014*/ 	.word	0x00000000


	//----- nvinfo : EIATTR_MIN_STACK_SIZE
	.align		4
.L_3:
        /*0018*/ 	.byte	0x04, 0x12
        /*001a*/ 	.short	(.L_5 - .L_4)
	.align		4
.L_4:
        /*001c*/ 	.word	index@(_Z9matrixMulPfS_S_ii)
        /*0020*/ 	.word	0x00000000
.L_5:


//--------------------- .nv.compat                --------------------------
	.section	.nv.compat,"",@"SHT_CUDA_COMPAT_INFO"
	.align	4
        /*0000*/ 	.byte	0x02, 0x09, 0x00, 0x00, 0x02, 0x02, 0x01, 0x00, 0x02, 0x05, 0x05, 0x00, 0x03, 0x07, 0x01, 0x01
        /*0010*/ 	.byte	0x02, 0x03, 0x00, 0x00, 0x02, 0x06, 0x01, 0x00, 0x04, 0x0b, 0x08, 0x00, 0x09, 0x00, 0x00, 0x00
        /*0020*/ 	.byte	0x00, 0x00, 0x00, 0x00


//--------------------- .nv.info._Z9matrixMulPfS_S_ii --------------------------
	.section	.nv.info._Z9matrixMulPfS_S_ii,"",@"SHT_CUDA_INFO"
	.sectionflags	@""
	.align	4


	//----- nvinfo : EIATTR_CUDA_API_VERSION
	.align		4
        /*0000*/ 	.byte	0x04, 0x37
        /*0002*/ 	.short	(.L_7 - .L_6)
.L_6:
        /*0004*/ 	.word	0x00000082


	//----- nvinfo : EIATTR_KPARAM_INFO
	.align		4
.L_7:
        /*0008*/ 	.byte	0x04, 0x17
        /*000a*/ 	.short	(.L_9 - .L_8)
.L_8:
        /*000c*/ 	.word	0x00000000
        /*0010*/ 	.short	0x0004
        /*0012*/ 	.short	0x001c
        /*0014*/ 	.byte	0x00, 0xf0, 0x11, 0x00


	//----- nvinfo : EIATTR_KPARAM_INFO
	.align		4
.L_9:
        /*0018*/ 	.byte	0x04, 0x17
        /*001a*/ 	.short	(.L_11 - .L_10)
.L_10:
        /*001c*/ 	.word	0x00000000
        /*0020*/ 	.short	0x0003
        /*0022*/ 	.short	0x0018
        /*0024*/ 	.byte	0x00, 0xf0, 0x11, 0x00


	//----- nvinfo : EIATTR_KPARAM_INFO
	.align		4
.L_11:
        /*0028*/ 	.byte	0x04, 0x17
        /*002a*/ 	.short	(.L_13 - .L_12)
.L_12:
        /*002c*/ 	.word	0x00000000
        /*0030*/ 	.short	0x0002
        /*0032*/ 	.short	0x0010
        /*0034*/ 	.byte	0x00, 0xf5, 0x21, 0x00


	//----- nvinfo : EIATTR_KPARAM_INFO
	.align		4
.L_13:
        /*0038*/ 	.byte	0x04, 0x17
        /*003a*/ 	.short	(.L_15 - .L_14)
.L_14:
        /*003c*/ 	.word	0x00000000
        /*0040*/ 	.short	0x0001
        /*0042*/ 	.short	0x0008
        /*0044*/ 	.byte	0x00, 0xf5, 0x21, 0x00


	//----- nvinfo : EIATTR_KPARAM_INFO
	.align		4
.L_15:
        /*0048*/ 	.byte	0x04, 0x17
        /*004a*/ 	.short	(.L_17 - .L_16)
.L_16:
        /*004c*/ 	.word	0x00000000
        /*0050*/ 	.short	0x0000
        /*0052*/ 	.short	0x0000
        /*0054*/ 	.byte	0x00, 0xf5, 0x21, 0x00


	//----- nvinfo : EIATTR_SPARSE_MMA_MASK
	.align		4
.L_17:
        /*0058*/ 	.byte	0x03, 0x50
        /*005a*/ 	.short	0x0000


	//----- nvinfo : EIATTR_MAXREG_COUNT
	.align		4
        /*005c*/ 	.byte	0x03, 0x1b
        /*005e*/ 	.short	0x00ff


	//----- nvinfo : EIATTR_MERCURY_ISA_VERSION
	.align		4
        /*0060*/ 	.byte	0x03, 0x5f
        /*0062*/ 	.short	0x0101


	//----- nvinfo : EIATTR_VRC_CTA_INIT_COUNT
	.align		4
        /*0064*/ 	.byte	0x02, 0x4a
	.zero		1
	.zero		1


	//----- nvinfo : EIATTR_EXIT_INSTR_OFFSETS
	.align		4
        /*0068*/ 	.byte	0x04, 0x1c
        /*006a*/ 	.short	(.L_19 - .L_18)


	//   ....[0]....
.L_18:
        /*006c*/ 	.word	0x00000890


	//----- nvinfo : EIATTR_CBANK_PARAM_SIZE
	.align		4
.L_19:
        /*0070*/ 	.byte	0x03, 0x19
        /*0072*/ 	.short	0x0020


	//----- nvinfo : EIATTR_PARAM_CBANK
	.align		4
        /*0074*/ 	.byte	0x04, 0x0a
        /*0076*/ 	.short	(.L_21 - .L_20)
	.align		4
.L_20:
        /*0078*/ 	.word	index@(.nv.constant0._Z9matrixMulPfS_S_ii)
        /*007c*/ 	.short	0x0380
        /*007e*/ 	.short	0x0020


	//----- nvinfo : EIATTR_SW_WAR
	.align		4
.L_21:
        /*0080*/ 	.byte	0x04, 0x36
        /*0082*/ 	.short	(.L_23 - .L_22)
.L_22:
        /*0084*/ 	.word	0x00000008
.L_23:


//--------------------- .nv.callgraph             --------------------------
	.section	.nv.callgraph,"",@"SHT_CUDA_CALLGRAPH"
	.align	4
	.sectionentsize	8
	.align		4
        /*0000*/ 	.word	0x00000000
	.align		4
        /*0004*/ 	.word	0xffffffff
	.align		4
        /*0008*/ 	.word	0x00000000
	.align		4
        /*000c*/ 	.word	0xfffffffe
	.align		4
        /*0010*/ 	.word	0x00000000
	.align		4
        /*0014*/ 	.word	0xfffffffd
	.align		4
        /*0018*/ 	.word	0x00000000
	.align		4
        /*001c*/ 	.word	0xfffffffc


//--------------------- .text._Z9matrixMulPfS_S_ii --------------------------
	.section	.text._Z9matrixMulPfS_S_ii,"ax",@progbits
	.align	128
        .global         _Z9matrixMulPfS_S_ii
        .type           _Z9matrixMulPfS_S_ii,@function
        .size           _Z9matrixMulPfS_S_ii,(.L_x_6 - _Z9matrixMulPfS_S_ii)
        .other          _Z9matrixMulPfS_S_ii,@"STO_CUDA_ENTRY STV_DEFAULT"
_Z9matrixMulPfS_S_ii:
.text._Z9matrixMulPfS_S_ii:
[----:B------:R-:W-:Y:S01]  /*0000*/  LDC R1, c[0x0][0x37c] ;  /* 0x0000df00ff017b82 */ /* 0x000fe20000000800 */
[----:B------:R-:W0:Y:S01]  /*0010*/  LDCU UR7, c[0x0][0x398] ;  /* 0x00007300ff0777ac */ /* 0x000e220008000800 */
[----:B------:R-:W1:Y:S01]  /*0020*/  S2R R0, SR_TID.X ;  /* 0x0000000000007919 */ /* 0x000e620000002100 */
[----:B------:R-:W-:Y:S01]  /*0030*/  HFMA2 R17, -RZ, RZ, 0, 0 ;  /* 0x00000000ff117431 */ /* 0x000fe200000001ff */
[----:B------:R-:W2:Y:S01]  /*0040*/  LDCU.64 UR8, c[0x0][0x358] ;  /* 0x00006b00ff0877ac */ /* 0x000ea20008000a00 */
[----:B------:R-:W3:Y:S01]  /*0050*/  S2R R15, SR_TID.Y ;  /* 0x00000000000f7919 */ /* 0x000ee20000002200 */
[----:B0-----:R-:W-:-:S09]  /*0060*/  UISETP.GE.AND UP0, UPT, UR7, 0x1, UPT ;  /* 0x000000010700788c */ /* 0x001fd2000bf06270 */
[----:B--2---:R-:W-:Y:S05]  /*0070*/  BRA.U !UP0, `(.L_x_0) ;  /* 0x0000000508f47547 */ /* 0x004fea000b800000 */
[----:B------:R-:W-:Y:S02]  /*0080*/  UISETP.GE.U32.AND UP1, UPT, UR7, 0x8, UPT ;  /* 0x000000080700788c */ /* 0x000fe4000bf26070 */
[----:B---3--:R-:W-:Y:S01]  /*0090*/  IMAD R14, R15, UR7, RZ ;  /* 0x000000070f0e7c24 */ /* 0x008fe2000f8e02ff */
[----:B------:R-:W-:Y:S01]  /*00a0*/  ULOP3.LUT UR5, UR7, 0x7, URZ, 0xc0, !UPT ;  /* 0x0000000707057892 */ /* 0x000fe2000f8ec0ff */
[----:B------:R-:W-:Y:S01]  /*00b0*/  MOV R17, RZ ;  /* 0x000000ff00117202 */ /* 0x000fe20000000f00 */
[----:B------:R-:W-:Y:S02]  /*00c0*/  UMOV UR4, URZ ;  /* 0x000000ff00047c82 */ /* 0x000fe40008000000 */
[----:B------:R-:W-:Y:S02]  /*00d0*/  UISETP.NE.AND UP0, UPT, UR5, URZ, UPT ;  /* 0x000000ff0500728c */ /* 0x000fe4000bf05270 */
[----:B------:R-:W-:Y:S09]  /*00e0*/  BRA.U !UP1, `(.L_x_1) ;  /* 0x0000000109c47547 */ /* 0x000ff2000b800000 */
[----:B------:R-:W0:Y:S01]  /*00f0*/  LDC.64 R2, c[0x0][0x388] ;  /* 0x0000e200ff027b82 */ /* 0x000e220000000a00 */
[----:B------:R-:W-:Y:S01]  /*0100*/  ULOP3.LUT UR4, UR7, 0x7ffffff8, URZ, 0xc0, !UPT ;  /* 0x7ffffff807047892 */ /* 0x000fe2000f8ec0ff */
[----:B------:R-:W-:Y:S02]  /*0110*/  MOV R17, RZ ;  /* 0x000000ff00117202 */ /* 0x000fe40000000f00 */
[----:B-1----:R-:W-:Y:S01]  /*0120*/  MOV R16, R0 ;  /* 0x0000000000107202 */ /* 0x002fe20000000f00 */
[----:B------:R-:W-:Y:S01]  /*0130*/  UIADD3 UR6, UPT, UPT, -UR4, URZ, URZ ;  /* 0x000000ff04067290 */ /* 0x000fe2000fffe1ff */
[----:B0-----:R-:W-:-:S03]  /*0140*/  IMAD.WIDE.U32 R2, R14, 0x4, R2 ;  /* 0x000000040e027825 */ /* 0x001fc600078e0002 */
[----:B------:R-:W-:-:S04]  /*0150*/  IADD3 R4, P0, PT, R2, 0x10, RZ ;  /* 0x0000001002047810 */ /* 0x000fc80007f1e0ff */
[----:B------:R-:W-:-:S09]  /*0160*/  IADD3.X R3, PT, PT, RZ, R3, RZ, P0, !PT ;  /* 0x00000003ff037210 */ /* 0x000fd200007fe4ff */
.L_x_2:
[----:B------:R-:W0:Y:S01]  /*0170*/  LDC.64 R10, c[0x0][0x390] ;  /* 0x0000e400ff0a7b82 */ /* 0x000e220000000a00 */
[----:B------:R-:W-:-:S05]  /*0180*/  MOV R2, R4 ;  /* 0x0000000400027202 */ /* 0x000fca0000000f00 */
[----:B------:R-:W2:Y:S02]  /*0190*/  LDG.E R18, desc[UR8][R2.64+-0x10] ;  /* 0xfffff00802127981 */ /* 0x000ea4000c1e1900 */
[----:B------:R-:W1:Y:S02]  /*01a0*/  LDC R19, c[0x0][0x39c] ;  /* 0x0000e700ff137b82 */ /* 0x000e640000000800 */
[----:B------:R-:W3:Y:S04]  /*01b0*/  LDG.E R22, desc[UR8][R2.64+-0xc] ;  /* 0xfffff40802167981 */ /* 0x000ee8000c1e1900 */
[----:B------:R-:W4:Y:S04]  /*01c0*/  LDG.E R23, desc[UR8][R2.64+-0x8] ;  /* 0xfffff80802177981 */ /* 0x000f28000c1e1900 */
[----:B------:R-:W5:Y:S04]  /*01d0*/  LDG.E R25, desc[UR8][R2.64+-0x4] ;  /* 0xfffffc0802197981 */ /* 0x000f68000c1e1900 */
[----:B------:R-:W5:Y:S01]  /*01e0*/  LDG.E R26, desc[UR8][R2.64] ;  /* 0x00000008021a7981 */ /* 0x000f62000c1e1900 */
[----:B0-----:R-:W-:-:S05]  /*01f0*/  IMAD.WIDE R10, R16, 0x4, R10 ;  /* 0x00000004100a7825 */ /* 0x001fca00078e020a */
[----:B------:R0:W2:Y:S01]  /*0200*/  LDG.E R20, desc[UR8][R10.64] ;  /* 0x000000080a147981 */ /* 0x0000a2000c1e1900 */
[----:B-1----:R-:W-:-:S05]  /*0210*/  IMAD.WIDE R28, R19, 0x4, R10 ;  /* 0x00000004131c7825 */ /* 0x002fca00078e020a */
[----:B------:R-:W3:Y:S01]  /*0220*/  LDG.E R21, desc[UR8][R28.64] ;  /* 0x000000081c157981 */ /* 0x000ee2000c1e1900 */
[----:B------:R-:W-:-:S05]  /*0230*/  IMAD.WIDE R12, R19, 0x4, R28 ;  /* 0x00000004130c7825 */ /* 0x000fca00078e021c */
[----:B------:R1:W4:Y:S01]  /*0240*/  LDG.E R24, desc[UR8][R12.64] ;  /* 0x000000080c187981 */ /* 0x000322000c1e1900 */
[----:B------:R-:W-:-:S03]  /*0250*/  IMAD.WIDE R8, R19, 0x4, R12 ;  /* 0x0000000413087825 */ /* 0x000fc600078e020c */
[----:B------:R-:W5:Y:S01]  /*0260*/  LDG.E R28, desc[UR8][R2.64+0x4] ;  /* 0x00000408021c7981 */ /* 0x000f62000c1e1900 */
[----:B------:R-:W-:-:S03]  /*0270*/  IMAD.WIDE R4, R19, 0x4, R8 ;  /* 0x0000000413047825 */ /* 0x000fc600078e0208 */
[----:B------:R-:W5:Y:S04]  /*0280*/  LDG.E R29, desc[UR8][R2.64+0x8] ;  /* 0x00000808021d7981 */ /* 0x000f68000c1e1900 */
[----:B------:R-:W5:Y:S01]  /*0290*/  LDG.E R8, desc[UR8][R8.64] ;  /* 0x0000000808087981 */ /* 0x000f62000c1e1900 */
[----:B------:R-:W-:-:S03]  /*02a0*/  IMAD.WIDE R6, R19, 0x4, R4 ;  /* 0x0000000413067825 */ /* 0x000fc600078e0204 */
[----:B------:R1:W5:Y:S01]  /*02b0*/  LDG.E R5, desc[UR8][R4.64] ;  /* 0x0000000804057981 */ /* 0x000362000c1e1900 */
[----:B0-----:R-:W-:-:S03]  /*02c0*/  IMAD.WIDE R10, R19, 0x4, R6 ;  /* 0x00000004130a7825 */ /* 0x001fc600078e0206 */
[----:B------:R-:W5:Y:S01]  /*02d0*/  LDG.E R7, desc[UR8][R6.64] ;  /* 0x0000000806077981 */ /* 0x000f62000c1e1900 */
[----:B-1----:R-:W-:-:S03]  /*02e0*/  IMAD.WIDE R12, R19, 0x4, R10 ;  /* 0x00000004130c7825 */ /* 0x002fc600078e020a */
[----:B------:R-:W5:Y:S04]  /*02f0*/  LDG.E R27, desc[UR8][R10.64] ;  /* 0x000000080a1b7981 */ /* 0x000f68000c1e1900 */
[----:B------:R0:W5:Y:S04]  /*0300*/  LDG.E R9, desc[UR8][R2.64+0xc] ;  /* 0x00000c0802097981 */ /* 0x000168000c1e1900 */
[----:B------:R-:W5:Y:S01]  /*0310*/  LDG.E R12, desc[UR8][R12.64] ;  /* 0x000000080c0c7981 */ /* 0x000f62000c1e1900 */
[----:B------:R-:W-:-:S04]  /*0320*/  UIADD3 UR6, UPT, UPT, UR6, 0x8, URZ ;  /* 0x0000000806067890 */ /* 0x000fc8000fffe0ff */
[----:B------:R-:W-:Y:S01]  /*0330*/  UISETP.NE.AND UP1, UPT, UR6, URZ, UPT ;  /* 0x000000ff0600728c */ /* 0x000fe2000bf25270 */
[----:B------:R-:W-:Y:S02]  /*0340*/  IADD3 R4, P0, PT, R2, 0x20, RZ ;  /* 0x0000002002047810 */ /* 0x000fe40007f1e0ff */
[----:B------:R-:W-:Y:S02]  /*0350*/  LEA R16, R19, R16, 0x3 ;  /* 0x0000001013107211 */ /* 0x000fe400078e18ff */
[----:B0-----:R-:W-:Y:S01]  /*0360*/  IADD3.X R3, PT, PT, RZ, R3, RZ, P0, !PT ;  /* 0x00000003ff037210 */ /* 0x001fe200007fe4ff */
[----:B--2---:R-:W-:-:S04]  /*0370*/  FFMA R17, R18, R20, R17 ;  /* 0x0000001412117223 */ /* 0x004fc80000000011 */
[----:B---3--:R-:W-:-:S04]  /*0380*/  FFMA R22, R22, R21, R17 ;  /* 0x0000001516167223 */ /* 0x008fc80000000011 */
[----:B----4-:R-:W-:-:S04]  /*0390*/  FFMA R22, R23, R24, R22 ;  /* 0x0000001817167223 */ /* 0x010fc80000000016 */
[----:B-----5:R-:W-:-:S04]  /*03a0*/  FFMA R25, R25, R8, R22 ;  /* 0x0000000819197223 */ /* 0x020fc80000000016 */
[----:B------:R-:W-:-:S04]  /*03b0*/  FFMA R5, R26, R5, R25 ;  /* 0x000000051a057223 */ /* 0x000fc80000000019 */
[----:B------:R-:W-:-:S04]  /*03c0*/  FFMA R28, R28, R7, R5 ;  /* 0x000000071c1c7223 */ /* 0x000fc80000000005 */
[----:B------:R-:W-:-:S04]  /*03d0*/  FFMA R28, R29, R27, R28 ;  /* 0x0000001b1d1c7223 */ /* 0x000fc8000000001c */
[----:B------:R-:W-:Y:S01]  /*03e0*/  FFMA R17, R9, R12, R28 ;  /* 0x0000000c09117223 */ /* 0x000fe2000000001c */
[----:B------:R-:W-:Y:S06]  /*03f0*/  BRA.U UP1, `(.L_x_2) ;  /* 0xfffffffd015c7547 */ /* 0x000fec000b83ffff */
.L_x_1:
[----:B------:R-:W-:Y:S05]  /*0400*/  BRA.U !UP0, `(.L_x_0) ;  /* 0x0000000508107547 */ /* 0x000fea000b800000 */
[----:B------:R-:W-:Y:S02]  /*0410*/  UISETP.GE.U32.AND UP0, UPT, UR5, 0x4, UPT ;  /* 0x000000040500788c */ /* 0x000fe4000bf06070 */
[----:B------:R-:W-:-:S04]  /*0420*/  ULOP3.LUT UR6, UR7, 0x3, URZ, 0xc0, !UPT ;  /* 0x0000000307067892 */ /* 0x000fc8000f8ec0ff */
[----:B------:R-:W-:-:S03]  /*0430*/  UISETP.NE.AND UP1, UPT, UR6, URZ, UPT ;  /* 0x000000ff0600728c */ /* 0x000fc6000bf25270 */
[----:B------:R-:W-:Y:S08]  /*0440*/  BRA.U !UP0, `(.L_x_3) ;  /* 0x0000000108707547 */ /* 0x000ff0000b800000 */
[----:B------:R-:W1:Y:S01]  /*0450*/  LDC R13, c[0x0][0x39c] ;  /* 0x0000e700ff0d7b82 */ /* 0x000e620000000800 */
[----:B------:R-:W0:Y:S01]  /*0460*/  LDCU.64 UR10, c[0x0][0x388] ;  /* 0x00007100ff0a77ac */ /* 0x000e220008000a00 */
[C---:B------:R-:W-:Y:S02]  /*0470*/  IADD3 R3, PT, PT, R14.reuse, UR4, RZ ;  /* 0x000000040e037c10 */ /* 0x040fe4000fffe0ff */
[----:B------:R-:W-:-:S04]  /*0480*/  IADD3 R10, P0, PT, R14, UR4, RZ ;  /* 0x000000040e0a7c10 */ /* 0x000fc8000ff1e0ff */
[----:B------:R-:W2:Y:S08]  /*0490*/  LDC.64 R6, c[0x0][0x390] ;  /* 0x0000e400ff067b82 */ /* 0x000eb00000000a00 */
[----:B------:R-:W3:Y:S01]  /*04a0*/  LDC.64 R4, c[0x0][0x388] ;  /* 0x0000e200ff047b82 */ /* 0x000ee20000000a00 */
[----:B-1----:R-:W-:-:S04]  /*04b0*/  IMAD R9, R13, UR4, R0 ;  /* 0x000000040d097c24 */ /* 0x002fc8000f8e0200 */
[----:B--2---:R-:W-:-:S04]  /*04c0*/  IMAD.WIDE R6, R9, 0x4, R6 ;  /* 0x0000000409067825 */ /* 0x004fc800078e0206 */
[----:B------:R-:W-:Y:S02]  /*04d0*/  IMAD.WIDE R8, R13, 0x4, R6 ;  /* 0x000000040d087825 */ /* 0x000fe400078e0206 */
[----:B------:R-:W2:Y:S02]  /*04e0*/  LDG.E R6, desc[UR8][R6.64] ;  /* 0x0000000806067981 */ /* 0x000ea4000c1e1900 */
[----:B---3--:R-:W-:Y:S01]  /*04f0*/  IMAD.WIDE.U32 R4, R3, 0x4, R4 ;  /* 0x0000000403047825 */ /* 0x008fe200078e0004 */
[----:B------:R-:W-:Y:S02]  /*0500*/  IADD3.X R3, PT, PT, RZ, RZ, RZ, P0, !PT ;  /* 0x000000ffff037210 */ /* 0x000fe400007fe4ff */
[----:B0-----:R-:W-:-:S03]  /*0510*/  LEA R2, P0, R10, UR10, 0x2 ;  /* 0x0000000a0a027c11 */ /* 0x001fc6000f8010ff */
[----:B------:R-:W2:Y:S01]  /*0520*/  LDG.E R4, desc[UR8][R4.64] ;  /* 0x0000000804047981 */ /* 0x000ea2000c1e1900 */
[----:B------:R-:W-:Y:S01]  /*0530*/  LEA.HI.X R3, R10, UR11, R3, 0x2, P0 ;  /* 0x0000000b0a037c11 */ /* 0x000fe200080f1403 */
[C---:B------:R-:W-:Y:S02]  /*0540*/  IMAD.WIDE R10, R13.reuse, 0x4, R8 ;  /* 0x000000040d0a7825 */ /* 0x040fe400078e0208 */
[----:B------:R-:W3:Y:S04]  /*0550*/  LDG.E R8, desc[UR8][R8.64] ;  /* 0x0000000808087981 */ /* 0x000ee8000c1e1900 */
[----:B------:R-:W3:Y:S01]  /*0560*/  LDG.E R16, desc[UR8][R2.64+0x4] ;  /* 0x0000040802107981 */ /* 0x000ee2000c1e1900 */
[----:B------:R-:W-:-:S03]  /*0570*/  IMAD.WIDE R12, R13, 0x4, R10 ;  /* 0x000000040d0c7825 */ /* 0x000fc600078e020a */
[----:B------:R-:W4:Y:S04]  /*0580*/  LDG.E R18, desc[UR8][R10.64] ;  /* 0x000000080a127981 */ /* 0x000f28000c1e1900 */
[----:B------:R-:W4:Y:S04]  /*0590*/  LDG.E R19, desc[UR8][R2.64+0x8] ;  /* 0x0000080802137981 */ /* 0x000f28000c1e1900 */
[----:B------:R-:W5:Y:S04]  /*05a0*/  LDG.E R21, desc[UR8][R2.64+0xc] ;  /* 0x00000c0802157981 */ /* 0x000f68000c1e1900 */
[----:B------:R-:W5:Y:S01]  /*05b0*/  LDG.E R12, desc[UR8][R12.64] ;  /* 0x000000080c0c7981 */ /* 0x000f62000c1e1900 */
[----:B------:R-:W-:Y:S01]  /*05c0*/  UIADD3 UR4, UPT, UPT, UR4, 0x4, URZ ;  /* 0x0000000404047890 */ /* 0x000fe2000fffe0ff */
[----:B--2---:R-:W-:-:S04]  /*05d0*/  FFMA R17, R4, R6, R17 ;  /* 0x0000000604117223 */ /* 0x004fc80000000011 */
[----:B---3--:R-:W-:-:S04]  /*05e0*/  FFMA R16, R16, R8, R17 ;  /* 0x0000000810107223 */ /* 0x008fc80000000011 */
[----:B----4-:R-:W-:-:S04]  /*05f0*/  FFMA R16, R19, R18, R16 ;  /* 0x0000001213107223 */ /* 0x010fc80000000010 */
[----:B-----5:R-:W-:-:S07]  /*0600*/  FFMA R17, R21, R12, R16 ;  /* 0x0000000c15117223 */ /* 0x020fce0000000010 */
.L_x_3:
[----:B------:R-:W-:Y:S05]  /*0610*/  BRA.U !UP1, `(.L_x_0) ;  /* 0x00000001098c7547 */ /* 0x000fea000b800000 */
[----:B------:R-:W-:Y:S02]  /*0620*/  UISETP.NE.AND UP0, UPT, UR6, 0x1, UPT ;  /* 0x000000010600788c */ /* 0x000fe4000bf05270 */
[----:B------:R-:W-:-:S04]  /*0630*/  ULOP3.LUT UR5, UR7, 0x1, URZ, 0xc0, !UPT ;  /* 0x0000000107057892 */ /* 0x000fc8000f8ec0ff */
[----:B------:R-:W-:-:S03]  /*0640*/  UISETP.NE.U32.AND UP1, UPT, UR5, 0x1, UPT ;  /* 0x000000010500788c */ /* 0x000fc6000bf25070 */
[----:B------:R-:W-:Y:S08]  /*0650*/  BRA.U !UP0, `(.L_x_4) ;  /* 0x0000000108507547 */ /* 0x000ff0000b800000 */
[----:B------:R-:W1:Y:S01]  /*0660*/  LDC R9, c[0x0][0x39c] ;  /* 0x0000e700ff097b82 */ /* 0x000e620000000800 */
[----:B------:R-:W0:Y:S01]  /*0670*/  LDCU.64 UR10, c[0x0][0x388] ;  /* 0x00007100ff0a77ac */ /* 0x000e220008000a00 */
[C---:B------:R-:W-:Y:S02]  /*0680*/  IADD3 R7, PT, PT, R14.reuse, UR4, RZ ;  /* 0x000000040e077c10 */ /* 0x040fe4000fffe0ff */
[----:B------:R-:W-:-:S04]  /*0690*/  IADD3 R8, P0, PT, R14, UR4, RZ ;  /* 0x000000040e087c10 */ /* 0x000fc8000ff1e0ff */
[----:B------:R-:W2:Y:S08]  /*06a0*/  LDC.64 R2, c[0x0][0x388] ;  /* 0x0000e200ff027b82 */ /* 0x000eb00000000a00 */
[----:B------:R-:W3:Y:S01]  /*06b0*/  LDC.64 R4, c[0x0][0x390] ;  /* 0x0000e400ff047b82 */ /* 0x000ee20000000a00 */
[----:B-1----:R-:W-:Y:S02]  /*06c0*/  IMAD R11, R9, UR4, R0 ;  /* 0x00000004090b7c24 */ /* 0x002fe4000f8e0200 */
[----:B--2---:R-:W-:Y:S01]  /*06d0*/  IMAD.WIDE.U32 R2, R7, 0x4, R2 ;  /* 0x0000000407027825 */ /* 0x004fe200078e0002 */
[----:B------:R-:W-:-:S02]  /*06e0*/  IADD3.X R7, PT, PT, RZ, RZ, RZ, P0, !PT ;  /* 0x000000ffff077210 */ /* 0x000fc400007fe4ff */
[----:B0-----:R-:W-:-:S03]  /*06f0*/  LEA R6, P0, R8, UR10, 0x2 ;  /* 0x0000000a08067c11 */ /* 0x001fc6000f8010ff */
[----:B------:R-:W2:Y:S01]  /*0700*/  LDG.E R2, desc[UR8][R2.64] ;  /* 0x0000000802027981 */ /* 0x000ea2000c1e1900 */
[----:B------:R-:W-:Y:S01]  /*0710*/  LEA.HI.X R7, R8, UR11, R7, 0x2, P0 ;  /* 0x0000000b08077c11 */ /* 0x000fe200080f1407 */
[----:B---3--:R-:W-:-:S04]  /*0720*/  IMAD.WIDE R4, R11, 0x4, R4 ;  /* 0x000000040b047825 */ /* 0x008fc800078e0204 */
[----:B------:R-:W3:Y:S01]  /*0730*/  LDG.E R6, desc[UR8][R6.64+0x4] ;  /* 0x0000040806067981 */ /* 0x000ee2000c1e1900 */
[----:B------:R-:W-:-:S03]  /*0740*/  IMAD.WIDE R8, R9, 0x4, R4 ;  /* 0x0000000409087825 */ /* 0x000fc600078e0204 */
[----:B------:R-:W2:Y:S04]  /*0750*/  LDG.E R4, desc[UR8][R4.64] ;  /* 0x0000000804047981 */ /* 0x000ea8000c1e1900 */
[----:B------:R-:W3:Y:S01]  /*0760*/  LDG.E R8, desc[UR8][R8.64] ;  /* 0x0000000808087981 */ /* 0x000ee2000c1e1900 */
[----:B------:R-:W-:Y:S01]  /*0770*/  UIADD3 UR4, UPT, UPT, UR4, 0x2, URZ ;  /* 0x0000000204047890 */ /* 0x000fe2000fffe0ff */
[----:B--2---:R-:W-:-:S04]  /*0780*/  FFMA R17, R2, R4, R17 ;  /* 0x0000000402117223 */ /* 0x004fc80000000011 */
[----:B---3--:R-:W-:-:S07]  /*0790*/  FFMA R17, R6, R8, R17 ;  /* 0x0000000806117223 */ /* 0x008fce0000000011 */
.L_x_4:
[----:B------:R-:W-:Y:S05]  /*07a0*/  BRA.U UP1, `(.L_x_0) ;  /* 0x0000000101287547 */ /* 0x000fea000b800000 */
[----:B------:R-:W1:Y:S01]  /*07b0*/  LDC R9, c[0x0][0x39c] ;  /* 0x0000e700ff097b82 */ /* 0x000e620000000800 */
[----:B------:R-:W-:-:S07]  /*07c0*/  IADD3 R7, PT, PT, R14, UR4, RZ ;  /* 0x000000040e077c10 */ /* 0x000fce000fffe0ff */
[----:B------:R-:W0:Y:S08]  /*07d0*/  LDC.64 R2, c[0x0][0x388] ;  /* 0x0000e200ff027b82 */ /* 0x000e300000000a00 */
[----:B------:R-:W2:Y:S01]  /*07e0*/  LDC.64 R4, c[0x0][0x390] ;  /* 0x0000e400ff047b82 */ /* 0x000ea20000000a00 */
[----:B-1----:R-:W-:Y:S02]  /*07f0*/  IMAD R9, R9, UR4, R0 ;  /* 0x0000000409097c24 */ /* 0x002fe4000f8e0200 */
[----:B0-----:R-:W-:-:S06]  /*0800*/  IMAD.WIDE.U32 R2, R7, 0x4, R2 ;  /* 0x0000000407027825 */ /* 0x001fcc00078e0002 */
[----:B------:R-:W3:Y:S01]  /*0810*/  LDG.E R2, desc[UR8][R2.64] ;  /* 0x0000000802027981 */ /* 0x000ee2000c1e1900 */
[----:B--2---:R-:W-:-:S06]  /*0820*/  IMAD.WIDE R4, R9, 0x4, R4 ;  /* 0x0000000409047825 */ /* 0x004fcc00078e0204 */
[----:B------:R-:W3:Y:S02]  /*0830*/  LDG.E R4, desc[UR8][R4.64] ;  /* 0x0000000804047981 */ /* 0x000ee4000c1e1900 */
[----:B---3--:R-:W-:-:S07]  /*0840*/  FFMA R17, R2, R4, R17 ;  /* 0x0000000402117223 */ /* 0x008fce0000000011 */
.L_x_0:
[----:B------:R-:W0:Y:S01]  /*0850*/  LDC.64 R2, c[0x0][0x380] ;  /* 0x0000e000ff027b82 */ /* 0x000e220000000a00 */
[----:B-1-3--:R-:W-:-:S04]  /*0860*/  IMAD R15, R15, UR7, R0 ;  /* 0x000000070f0f7c24 */ /* 0x00afc8000f8e0200 */
[----:B0-----:R-:W-:-:S05]  /*0870*/  IMAD.WIDE R2, R15, 0x4, R2 ;  /* 0x000000040f027825 */ /* 0x001fca00078e0202 */
[----:B------:R-:W-:Y:S01]  /*0880*/  STG.E desc[UR8][R2.64], R17 ;  /* 0x0000001102007986 */ /* 0x000fe2000c101908 */
[----:B------:R-:W-:Y:S05]  /*0890*/  EXIT ;  /* 0x000000000000794d */ /* 0x000fea0003800000 */
.L_x_5:
[----:B------:R-:W-:-:S00]  /*08a0*/  BRA `(.L_x_5) ;  /* 0xfffffffc00fc7947 */ /* 0x000fc0000383ffff */
[----:B------:R-:W-:-:S00]  /*08b0*/  NOP ;  /* 0x0000000000007918 */ /* 0x000fc00000000000 */
        /* <DEDUP_REMOVED lines=12> */
.L_x_6:


//--------------------- .nv.shared.reserved.0     --------------------------
	.section	.nv.shared.reserved.0,"aw",@nobits
	.weak		__nv_reservedSMEM_offset_0_alias
	.size		__nv_reservedSMEM_offset_0_alias, 0, 64
	.other		__nv_reservedSMEM_offset_0_alias,@"STO_CUDA_RESERVED_SHARED STV_DEFAULT"
__nv_reservedSMEM_offset_0_alias:
	.zero		0
	.zero		64


//--------------------- .nv.constant0._Z9matrixMulPfS_S_ii --------------------------
	.section	.nv.constant0._Z9matrixMulPfS_S_ii,"a",@progbits
	.sectionflags	@""
	.align	4
.nv.constant0._Z9matrixMulPfS_S_ii:
	.zero		928


//--------------------- SYMBOLS --------------------------

	.type		.nv.reservedSmem.offset0,@object
	.size		.nv.reservedSmem.offset0,0x4
